	.headerflags	@"EF_CUDA_TEXMODE_UNIFIED EF_CUDA_64BIT_ADDRESS EF_CUDA_SM75 EF_CUDA_VIRTUAL_SM(EF_CUDA_SM75)"
	.elftype	@"ET_EXEC"


//--------------------- .nv.info                  --------------------------
	.section	.nv.info,"",@"SHT_CUDA_INFO"
	.align	4


	//----- nvinfo : EIATTR_MAX_STACK_SIZE
	.align		4
        /*0000*/ 	.byte	0x04, 0x23
        /*0002*/ 	.short	(.L_1 - .L_0)
	.align		4
.L_0:
        /*0004*/ 	.word	index@(NV12ToARGB)
        /*0008*/ 	.word	0x00000000


	//----- nvinfo : EIATTR_MIN_STACK_SIZE
	.align		4
.L_1:
        /*000c*/ 	.byte	0x04, 0x12
        /*000e*/ 	.short	(.L_3 - .L_2)
	.align		4
.L_2:
        /*0010*/ 	.word	index@(NV12ToARGB)
        /*0014*/ 	.word	0x00000000


	//----- nvinfo : EIATTR_FRAME_SIZE
	.align		4
.L_3:
        /*0018*/ 	.byte	0x04, 0x11
        /*001a*/ 	.short	(.L_5 - .L_4)
	.align		4
.L_4:
        /*001c*/ 	.word	index@(NV12ToARGB)
        /*0020*/ 	.word	0x00000000


	//----- nvinfo : EIATTR_MAX_STACK_SIZE
	.align		4
.L_5:
        /*0024*/ 	.byte	0x04, 0x23
        /*0026*/ 	.short	(.L_7 - .L_6)
	.align		4
.L_6:
        /*0028*/ 	.word	index@(Luminance)
        /*002c*/ 	.word	0x00000000


	//----- nvinfo : EIATTR_MIN_STACK_SIZE
	.align		4
.L_7:
        /*0030*/ 	.byte	0x04, 0x12
        /*0032*/ 	.short	(.L_9 - .L_8)
	.align		4
.L_8:
        /*0034*/ 	.word	index@(Luminance)
        /*0038*/ 	.word	0x00000000


	//----- nvinfo : EIATTR_FRAME_SIZE
	.align		4
.L_9:
        /*003c*/ 	.byte	0x04, 0x11
        /*003e*/ 	.short	(.L_11 - .L_10)
	.align		4
.L_10:
        /*0040*/ 	.word	index@(Luminance)
        /*0044*/ 	.word	0x00000000
.L_11:


//--------------------- .nv.info.Luminance        --------------------------
	.section	.nv.info.Luminance,"",@"SHT_CUDA_INFO"
	.align	4


	//----- nvinfo : EIATTR_PARAM_CBANK
	.align		4
        /*0000*/ 	.byte	0x04, 0x0a
        /*0002*/ 	.short	(.L_13 - .L_12)
	.align		4
.L_12:
        /*0004*/ 	.word	index@(.nv.constant0.Luminance)
        /*0008*/ 	.short	0x0160
        /*000a*/ 	.short	0x0028


	//----- nvinfo : EIATTR_CBANK_PARAM_SIZE
	.align		4
.L_13:
        /*000c*/ 	.byte	0x03, 0x19
        /*000e*/ 	.short	0x0028


	//----- nvinfo : EIATTR_KPARAM_INFO
	.align		4
        /*0010*/ 	.byte	0x04, 0x17
        /*0012*/ 	.short	(.L_15 - .L_14)
.L_14:
        /*0014*/ 	.word	0x00000000
        /*0018*/ 	.short	0x0006
        /*001a*/ 	.short	0x0020
        /*001c*/ 	.byte	0x00, 0xf0, 0x21, 0x00


	//----- nvinfo : EIATTR_KPARAM_INFO
	.align		4
.L_15:
        /*0020*/ 	.byte	0x04, 0x17
        /*0022*/ 	.short	(.L_17 - .L_16)
.L_16:
        /*0024*/ 	.word	0x00000000
        /*0028*/ 	.short	0x0005
        /*002a*/ 	.short	0x001c
        /*002c*/ 	.byte	0x00, 0xf0, 0x11, 0x00


	//----- nvinfo : EIATTR_KPARAM_INFO
	.align		4
.L_17:
        /*0030*/ 	.byte	0x04, 0x17
        /*0032*/ 	.short	(.L_19 - .L_18)
.L_18:
        /*0034*/ 	.word	0x00000000
        /*0038*/ 	.short	0x0004
        /*003a*/ 	.short	0x0018
        /*003c*/ 	.byte	0x00, 0xf0, 0x11, 0x00


	//----- nvinfo : EIATTR_KPARAM_INFO
	.align		4
.L_19:
        /*0040*/ 	.byte	0x04, 0x17
        /*0042*/ 	.short	(.L_21 - .L_20)
.L_20:
        /*0044*/ 	.word	0x00000000
        /*0048*/ 	.short	0x0003
        /*004a*/ 	.short	0x0014
        /*004c*/ 	.byte	0x00, 0xf0, 0x11, 0x00


	//----- nvinfo : EIATTR_KPARAM_INFO
	.align		4
.L_21:
        /*0050*/ 	.byte	0x04, 0x17
        /*0052*/ 	.short	(.L_23 - .L_22)
.L_22:
        /*0054*/ 	.word	0x00000000
        /*0058*/ 	.short	0x0002
        /*005a*/ 	.short	0x0010
        /*005c*/ 	.byte	0x00, 0xf0, 0x11, 0x00


	//----- nvinfo : EIATTR_KPARAM_INFO
	.align		4
.L_23:
        /*0060*/ 	.byte	0x04, 0x17
        /*0062*/ 	.short	(.L_25 - .L_24)
.L_24:
        /*0064*/ 	.word	0x00000000
        /*0068*/ 	.short	0x0001
        /*006a*/ 	.short	0x0008
        /*006c*/ 	.byte	0x00, 0xf0, 0x21, 0x00


	//----- nvinfo : EIATTR_KPARAM_INFO
	.align		4
.L_25:
        /*0070*/ 	.byte	0x04, 0x17
        /*0072*/ 	.short	(.L_27 - .L_26)
.L_26:
        /*0074*/ 	.word	0x00000000
        /*0078*/ 	.short	0x0000
        /*007a*/ 	.short	0x0000
        /*007c*/ 	.byte	0x00, 0xf0, 0x21, 0x00


	//----- nvinfo : EIATTR_MAXREG_COUNT
	.align		4
.L_27:
        /*0080*/ 	.byte	0x03, 0x1b
        /*0082*/ 	.short	0x00ff


	//----- nvinfo : EIATTR_EXIT_INSTR_OFFSETS
	.align		4
        /*0084*/ 	.byte	0x04, 0x1c
        /*0086*/ 	.short	(.L_29 - .L_28)


	//   ....[0]....
.L_28:
        /*0088*/ 	.word	0x00000dd0
.L_29:


//--------------------- .nv.info.NV12ToARGB       --------------------------
	.section	.nv.info.NV12ToARGB,"",@"SHT_CUDA_INFO"
	.align	4


	//----- nvinfo : EIATTR_PARAM_CBANK
	.align		4
        /*0000*/ 	.byte	0x04, 0x0a
        /*0002*/ 	.short	(.L_31 - .L_30)
	.align		4
.L_30:
        /*0004*/ 	.word	index@(.nv.constant0.NV12ToARGB)
        /*0008*/ 	.short	0x0160
        /*000a*/ 	.short	0x0028


	//----- nvinfo : EIATTR_CBANK_PARAM_SIZE
	.align		4
.L_31:
        /*000c*/ 	.byte	0x03, 0x19
        /*000e*/ 	.short	0x0028


	//----- nvinfo : EIATTR_KPARAM_INFO
	.align		4
        /*0010*/ 	.byte	0x04, 0x17
        /*0012*/ 	.short	(.L_33 - .L_32)
.L_32:
        /*0014*/ 	.word	0x00000000
        /*0018*/ 	.short	0x0005
        /*001a*/ 	.short	0x0024
        /*001c*/ 	.byte	0x00, 0xf0, 0x11, 0x00


	//----- nvinfo : EIATTR_KPARAM_INFO
	.align		4
.L_33:
        /*0020*/ 	.byte	0x04, 0x17
        /*0022*/ 	.short	(.L_35 - .L_34)
.L_34:
        /*0024*/ 	.word	0x00000000
        /*0028*/ 	.short	0x0004
        /*002a*/ 	.short	0x0020
        /*002c*/ 	.byte	0x00, 0xf0, 0x11, 0x00


	//----- nvinfo : EIATTR_KPARAM_INFO
	.align		4
.L_35:
        /*0030*/ 	.byte	0x04, 0x17
        /*0032*/ 	.short	(.L_37 - .L_36)
.L_36:
        /*0034*/ 	.word	0x00000000
        /*0038*/ 	.short	0x0003
        /*003a*/ 	.short	0x0018
        /*003c*/ 	.byte	0x00, 0xf0, 0x21, 0x00


	//----- nvinfo : EIATTR_KPARAM_INFO
	.align		4
.L_37:
        /*0040*/ 	.byte	0x04, 0x17
        /*0042*/ 	.short	(.L_39 - .L_38)
.L_38:
        /*0044*/ 	.word	0x00000000
        /*0048*/ 	.short	0x0002
        /*004a*/ 	.short	0x0010
        /*004c*/ 	.byte	0x00, 0xf0, 0x21, 0x00


	//----- nvinfo : EIATTR_KPARAM_INFO
	.align		4
.L_39:
        /*0050*/ 	.byte	0x04, 0x17
        /*0052*/ 	.short	(.L_41 - .L_40)
.L_40:
        /*0054*/ 	.word	0x00000000
        /*0058*/ 	.short	0x0001
        /*005a*/ 	.short	0x0008
        /*005c*/ 	.byte	0x00, 0xf0, 0x21, 0x00


	//----- nvinfo : EIATTR_KPARAM_INFO
	.align		4
.L_41:
        /*0060*/ 	.byte	0x04, 0x17
        /*0062*/ 	.short	(.L_43 - .L_42)
.L_42:
        /*0064*/ 	.word	0x00000000
        /*0068*/ 	.short	0x0000
        /*006a*/ 	.short	0x0000
        /*006c*/ 	.byte	0x00, 0xf0, 0x21, 0x00


	//----- nvinfo : EIATTR_MAXREG_COUNT
	.align		4
.L_43:
        /*0070*/ 	.byte	0x03, 0x1b
        /*0072*/ 	.short	0x00ff


	//----- nvinfo : EIATTR_EXIT_INSTR_OFFSETS
	.align		4
        /*0074*/ 	.byte	0x04, 0x1c
        /*0076*/ 	.short	(.L_45 - .L_44)


	//   ....[0]....
.L_44:
        /*0078*/ 	.word	0x00000090


	//   ....[1]....
        /*007c*/ 	.word	0x000001c0
.L_45:


//--------------------- .nv.constant0.Luminance   --------------------------
	.section	.nv.constant0.Luminance,"a",@progbits
	.align	4
.nv.constant0.Luminance:
	.zero		392


//--------------------- .nv.constant0.NV12ToARGB  --------------------------
	.section	.nv.constant0.NV12ToARGB,"a",@progbits
	.align	4
.nv.constant0.NV12ToARGB:
	.zero		392


//--------------------- .text.Luminance           --------------------------
	.section	.text.Luminance,"ax",@progbits
	.sectioninfo	@"SHI_REGISTERS=38"
	.align	128
        .global         Luminance
        .type           Luminance,@function
        .size           Luminance,(.L_x_13 - Luminance)
        .other          Luminance,@"STO_CUDA_ENTRY STV_DEFAULT"
Luminance:
.text.Luminance:
[----:B------:R-:W-:-:S08]  /*0000*/  IMAD.MOV.U32 R1, RZ, RZ, c[0x0][0x28] ;  /* 0x00000a00ff017624 */ /* 0x000fd000078e00ff */
[----:B------:R-:W-:Y:S01]  /*0010*/  IMAD.MOV.U32 R0, RZ, RZ, c[0x0][0x170] ;  /* 0x00005c00ff007624 */ /* 0x000fe200078e00ff */
[----:B------:R-:W-:-:S04]  /*0020*/  CS2R R4, SRZ ;  /* 0x0000000000047805 */ /* 0x000fc8000001ff00 */
[----:B------:R-:W-:-:S12]  /*0030*/  ISETP.GT.AND P0, PT, R0, c[0x0][0x174], PT ;  /* 0x00005d0000007a0c */ /* 0x000fd80003f04270 */
[----:B------:R-:W-:Y:S05]  /*0040*/  @P0 BRA `(.L_x_0) ;  /* 0x00000d6000000947 */ /* 0x000fea0003800000 */
[----:B------:R-:W-:Y:S01]  /*0050*/  IMAD.MOV.U32 R2, RZ, RZ, c[0x0][0x178] ;  /* 0x00005e00ff027624 */ /* 0x000fe200078e00ff */
[----:B------:R-:W-:Y:S01]  /*0060*/  CS2R R4, SRZ ;  /* 0x0000000000047805 */ /* 0x000fe2000001ff00 */
[----:B------:R-:W-:Y:S02]  /*0070*/  IMAD.MOV.U32 R3, RZ, RZ, 0x1 ;  /* 0x00000001ff037424 */ /* 0x000fe400078e00ff */
[----:B------:R-:W-:Y:S01]  /*0080*/  IMAD.MOV.U32 R32, RZ, RZ, RZ ;  /* 0x000000ffff207224 */ /* 0x000fe200078e00ff */
[----:B------:R-:W-:Y:S01]  /*0090*/  IMNMX R2, R2, c[0x0][0x17c], !PT ;  /* 0x00005f0002027a17 */ /* 0x000fe20007800200 */
[----:B------:R-:W-:-:S03]  /*00a0*/  IMAD.MOV.U32 R0, RZ, RZ, c[0x0][0x170] ;  /* 0x00005c00ff007624 */ /* 0x000fc600078e00ff */
[----:B------:R-:W-:Y:S02]  /*00b0*/  IADD3 R2, R2, -c[0x0][0x178], R3 ;  /* 0x80005e0002027a10 */ /* 0x000fe40007ffe003 */
[----:B------:R-:W-:-:S08]  /*00c0*/  IADD3 R3, R3, c[0x0][0x178], RZ ;  /* 0x00005e0003037a10 */ /* 0x000fd00007ffe0ff */
.L_x_10:
[----:B------:R-:W-:-:S05]  /*00d0*/  IMAD.MOV.U32 R14, RZ, RZ, c[0x0][0x178] ;  /* 0x00005e00ff0e7624 */ /* 0x000fca00078e00ff */
[----:B------:R-:W-:-:S12]  /*00e0*/  ISETP.GT.AND P0, PT, R14, c[0x0][0x17c], PT ;  /* 0x00005f000e007a0c */ /* 0x000fd80003f04270 */
[----:B------:R-:W-:Y:S05]  /*00f0*/  @P0 BRA `(.L_x_1) ;  /* 0x00000c7000000947 */ /* 0x000fea0003800000 */
[----:B------:R-:W-:-:S04]  /*0100*/  LOP3.LUT R6, R2, 0x3, RZ, 0xc0, !PT ;  /* 0x0000000302067812 */ /* 0x000fc800078ec0ff */
[----:B------:R-:W-:-:S12]  /*0110*/  ISETP.NE.AND P0, PT, R6, RZ, PT ;  /* 0x000000ff0600720c */ /* 0x000fd80003f05270 */
[----:B------:R-:W-:Y:S05]  /*0120*/  @!P0 BRA `(.L_x_2) ;  /* 0x000002f000008947 */ /* 0x000fea0003800000 */
[----:B------:R-:W-:Y:S02]  /*0130*/  ISETP.NE.AND P0, PT, R6, 0x1, PT ;  /* 0x000000010600780c */ /* 0x000fe40003f05270 */
[----:B------:R-:W-:-:S10]  /*0140*/  SHF.R.S32.HI R13, RZ, 0x1f, R0 ;  /* 0x0000001fff0d7819 */ /* 0x000fd40000011400 */
[----:B------:R-:W-:Y:S05]  /*0150*/  @!P0 BRA `(.L_x_3) ;  /* 0x000001c000008947 */ /* 0x000fea0003800000 */
[----:B------:R-:W-:-:S12]  /*0160*/  ISETP.NE.AND P0, PT, R6, 0x2, PT ;  /* 0x000000020600780c */ /* 0x000fd80003f05270 */
[----:B------:R-:W-:Y:S01]  /*0170*/  @P0 IMAD.MOV.U32 R9, RZ, RZ, c[0x0][0x168] ;  /* 0x00005a00ff090624 */ /* 0x000fe200078e00ff */
[----:B------:R-:W-:Y:S01]  /*0180*/  @P0 SHF.R.S32.HI R8, RZ, 0x1f, R14 ;  /* 0x0000001fff080819 */ /* 0x000fe2000001140e */
[----:B------:R-:W-:Y:S02]  /*0190*/  @P0 IMAD.MOV.U32 R6, RZ, RZ, R0 ;  /* 0x000000ffff060224 */ /* 0x000fe400078e0000 */
[----:B------:R-:W-:Y:S02]  /*01a0*/  @P0 IMAD.MOV.U32 R7, RZ, RZ, R13 ;  /* 0x000000ffff070224 */ /* 0x000fe400078e000d */
[----:B------:R-:W-:Y:S02]  /*01b0*/  @P0 IMAD.MOV.U32 R10, RZ, RZ, R3 ;  /* 0x000000ffff0a0224 */ /* 0x000fe400078e0003 */
[----:B------:R-:W-:Y:S02]  /*01c0*/  @P0 IMAD.WIDE.U32 R6, R9, c[0x0][0x178], R6 ;  /* 0x00005e0009060a25 */ /* 0x000fe400078e0006 */
[----:B------:R-:W-:-:S02]  /*01d0*/  @P0 IMAD R8, R8, c[0x0][0x168], RZ ;  /* 0x00005a0008080a24 */ /* 0x000fc400078e02ff */
[----:B------:R-:W-:Y:S02]  /*01e0*/  @!P0 IMAD.MOV.U32 R10, RZ, RZ, c[0x0][0x178] ;  /* 0x00005e00ff0a8624 */ /* 0x000fe400078e00ff */
[----:B------:R-:W-:Y:S01]  /*01f0*/  @P0 IMAD R12, R14, c[0x0][0x16c], R8 ;  /* 0x00005b000e0c0a24 */ /* 0x000fe200078e0208 */
[----:B------:R-:W-:Y:S01]  /*0200*/  @P0 IADD3 R6, P1, R6, c[0x0][0x160], RZ ;  /* 0x0000580006060a10 */ /* 0x000fe20007f3e0ff */
[----:B------:R-:W-:Y:S01]  /*0210*/  IMAD.MOV.U32 R8, RZ, RZ, R0 ;  /* 0x000000ffff087224 */ /* 0x000fe200078e0000 */
[----:B------:R-:W-:Y:S01]  /*0220*/  SHF.R.S32.HI R11, RZ, 0x1f, R10 ;  /* 0x0000001fff0b7819 */ /* 0x000fe2000001140a */
[----:B------:R-:W-:Y:S01]  /*0230*/  IMAD.MOV.U32 R9, RZ, RZ, R13 ;  /* 0x000000ffff097224 */ /* 0x000fe200078e000d */
[----:B------:R-:W-:-:S03]  /*0240*/  @P0 IADD3.X R7, R7, c[0x0][0x164], R12, P1, !PT ;  /* 0x0000590007070a10 */ /* 0x000fc60000ffe40c */
[----:B------:R-:W-:Y:S02]  /*0250*/  IMAD.WIDE.U32 R8, R10, c[0x0][0x168], R8 ;  /* 0x00005a000a087a25 */ /* 0x000fe400078e0008 */
[----:B------:R-:W-:-:S03]  /*0260*/  IMAD R11, R11, c[0x0][0x168], RZ ;  /* 0x00005a000b0b7a24 */ /* 0x000fc600078e02ff */
[----:B------:R-:W2:Y:S01]  /*0270*/  @P0 LDG.E.U8.SYS R6, [R6] ;  /* 0x0000000006060381 */ /* 0x000ea200001ee100 */
[----:B------:R-:W-:Y:S01]  /*0280*/  IMAD R11, R10, c[0x0][0x16c], R11 ;  /* 0x00005b000a0b7a24 */ /* 0x000fe200078e020b */
[----:B------:R-:W-:-:S04]  /*0290*/  IADD3 R8, P1, R8, c[0x0][0x160], RZ ;  /* 0x0000580008087a10 */ /* 0x000fc80007f3e0ff */
[----:B------:R-:W-:-:S08]  /*02a0*/  IADD3.X R9, R9, c[0x0][0x164], R11, P1, !PT ;  /* 0x0000590009097a10 */ /* 0x000fd00000ffe40b */
[----:B------:R-:W3:Y:S01]  /*02b0*/  LDG.E.U8.SYS R9, [R8] ;  /* 0x0000000008097381 */ /* 0x000ee200001ee100 */
[----:B------:R-:W-:Y:S02]  /*02c0*/  IADD3 R11, R10, 0x1, RZ ;  /* 0x000000010a0b7810 */ /* 0x000fe40007ffe0ff */
[----:B--2---:R-:W-:-:S05]  /*02d0*/  @P0 IADD3 R4, P1, R6, R4, RZ ;  /* 0x0000000406040210 */ /* 0x004fca0007f3e0ff */
[----:B------:R-:W-:Y:S01]  /*02e0*/  @P0 IMAD.X R5, RZ, RZ, R5, P1 ;  /* 0x000000ffff050224 */ /* 0x000fe200008e0605 */
[----:B---3--:R-:W-:-:S05]  /*02f0*/  IADD3 R4, P0, R9, R4, RZ ;  /* 0x0000000409047210 */ /* 0x008fca0007f1e0ff */
[----:B------:R-:W-:Y:S01]  /*0300*/  IMAD.X R5, RZ, RZ, R5, P0 ;  /* 0x000000ffff057224 */ /* 0x000fe200000e0605 */
[----:B------:R-:W-:Y:S07]  /*0310*/  BRA `(.L_x_4) ;  /* 0x0000001000007947 */ /* 0x000fee0003800000 */
.L_x_3:
[----:B------:R-:W-:-:S08]  /*0320*/  IMAD.MOV.U32 R11, RZ, RZ, c[0x0][0x178] ;  /* 0x00005e00ff0b7624 */ /* 0x000fd000078e00ff */
.L_x_4:
[----:B------:R-:W-:Y:S01]  /*0330*/  IMAD.MOV.U32 R6, RZ, RZ, R0 ;  /* 0x000000ffff067224 */ /* 0x000fe200078e0000 */
[----:B------:R-:W-:Y:S01]  /*0340*/  SHF.R.S32.HI R8, RZ, 0x1f, R11 ;  /* 0x0000001fff087819 */ /* 0x000fe2000001140b */
[----:B------:R-:W-:-:S04]  /*0350*/  IMAD.MOV.U32 R7, RZ, RZ, R13 ;  /* 0x000000ffff077224 */ /* 0x000fc800078e000d */
[----:B------:R-:W-:Y:S02]  /*0360*/  IMAD.WIDE.U32 R6, R11, c[0x0][0x168], R6 ;  /* 0x00005a000b067a25 */ /* 0x000fe400078e0006 */
[----:B------:R-:W-:-:S04]  /*0370*/  IMAD R8, R8, c[0x0][0x168], RZ ;  /* 0x00005a0008087a24 */ /* 0x000fc800078e02ff */
[----:B------:R-:W-:Y:S01]  /*0380*/  IMAD R8, R11, c[0x0][0x16c], R8 ;  /* 0x00005b000b087a24 */ /* 0x000fe200078e0208 */
[----:B------:R-:W-:-:S04]  /*0390*/  IADD3 R6, P0, R6, c[0x0][0x160], RZ ;  /* 0x0000580006067a10 */ /* 0x000fc80007f1e0ff */
[----:B------:R-:W-:-:S08]  /*03a0*/  IADD3.X R7, R7, c[0x0][0x164], R8, P0, !PT ;  /* 0x0000590007077a10 */ /* 0x000fd000007fe408 */
[----:B------:R-:W2:Y:S01]  /*03b0*/  LDG.E.U8.SYS R6, [R6] ;  /* 0x0000000006067381 */ /* 0x000ea200001ee100 */
[----:B------:R-:W-:Y:S02]  /*03c0*/  IADD3 R11, R11, 0x1, RZ ;  /* 0x000000010b0b7810 */ /* 0x000fe40007ffe0ff */
[----:B--2---:R-:W-:-:S05]  /*03d0*/  IADD3 R10, P0, R6, R4, RZ ;  /* 0x00000004060a7210 */ /* 0x004fca0007f1e0ff */
[----:B------:R-:W-:Y:S02]  /*03e0*/  IMAD.X R12, RZ, RZ, R5, P0 ;  /* 0x000000ffff0c7224 */ /* 0x000fe400000e0605 */
[----:B------:R-:W-:Y:S02]  /*03f0*/  IMAD.MOV.U32 R4, RZ, RZ, R10 ;  /* 0x000000ffff047224 */ /* 0x000fe400078e000a */
[----:B------:R-:W-:Y:S01]  /*0400*/  IMAD.MOV.U32 R5, RZ, RZ, R12 ;  /* 0x000000ffff057224 */ /* 0x000fe200078e000c */
[----:B------:R-:W-:Y:S07]  /*0410*/  BRA `(.L_x_5) ;  /* 0x0000004000007947 */ /* 0x000fee0003800000 */
.L_x_2:
[----:B------:R-:W-:Y:S02]  /*0420*/  IMAD.MOV.U32 R10, RZ, RZ, R4 ;  /* 0x000000ffff0a7224 */ /* 0x000fe400078e0004 */
[----:B------:R-:W-:Y:S02]  /*0430*/  IMAD.MOV.U32 R12, RZ, RZ, R5 ;  /* 0x000000ffff0c7224 */ /* 0x000fe400078e0005 */
[----:B------:R-:W-:Y:S01]  /*0440*/  IMAD.MOV.U32 R11, RZ, RZ, c[0x0][0x178] ;  /* 0x00005e00ff0b7624 */ /* 0x000fe200078e00ff */
[----:B------:R-:W-:-:S08]  /*0450*/  CS2R R4, SRZ ;  /* 0x0000000000047805 */ /* 0x000fd0000001ff00 */
.L_x_5:
[----:B------:R-:W-:-:S12]  /*0460*/  ISETP.GE.U32.AND P0, PT, R2, 0x4, PT ;  /* 0x000000040200780c */ /* 0x000fd80003f06070 */
[----:B------:R-:W-:Y:S05]  /*0470*/  @!P0 BRA `(.L_x_1) ;  /* 0x000008f000008947 */ /* 0x000fea0003800000 */
[----:B------:R-:W-:Y:S02]  /*0480*/  SHF.R.S32.HI R7, RZ, 0x1f, R11 ;  /* 0x0000001fff077819 */ /* 0x000fe4000001140b */
[----:B------:R-:W-:Y:S02]  /*0490*/  IADD3 R6, R11, -0x1, RZ ;  /* 0xffffffff0b067810 */ /* 0x000fe40007ffe0ff */
[----:B------:R-:W-:Y:S01]  /*04a0*/  IADD3 R4, R32, c[0x0][0x170], RZ ;  /* 0x00005c0020047a10 */ /* 0x000fe20007ffe0ff */
[----:B------:R-:W-:Y:S01]  /*04b0*/  IMAD R8, R7, c[0x0][0x168], RZ ;  /* 0x00005a0007087a24 */ /* 0x000fe200078e02ff */
[----:B------:R-:W-:Y:S02]  /*04c0*/  IADD3 R7, -R6, c[0x0][0x17c], RZ ;  /* 0x00005f0006077a10 */ /* 0x000fe40007ffe1ff */
[----:B------:R-:W-:Y:S01]  /*04d0*/  SHF.R.S32.HI R5, RZ, 0x1f, R4 ;  /* 0x0000001fff057819 */ /* 0x000fe20000011404 */
[----:B------:R-:W-:Y:S01]  /*04e0*/  IMAD R9, R11, c[0x0][0x16c], R8 ;  /* 0x00005b000b097a24 */ /* 0x000fe200078e0208 */
[----:B------:R-:W-:-:S02]  /*04f0*/  ISETP.GT.AND P1, PT, R7, 0xc, PT ;  /* 0x0000000c0700780c */ /* 0x000fc40003f24270 */
[----:B------:R-:W-:Y:S01]  /*0500*/  PLOP3.LUT P0, PT, PT, PT, PT, 0x80, 0x0 ;  /* 0x000000000000781c */ /* 0x000fe20003f0f070 */
[----:B------:R-:W-:-:S07]  /*0510*/  IMAD.WIDE.U32 R4, R11, c[0x0][0x168], R4 ;  /* 0x00005a000b047a25 */ /* 0x000fce00078e0004 */
[----:B------:R-:W-:Y:S01]  /*0520*/  IADD3 R8, P2, R4, c[0x0][0x160], RZ ;  /* 0x0000580004087a10 */ /* 0x000fe20007f5e0ff */
[----:B------:R-:W-:-:S03]  /*0530*/  IMAD.MOV.U32 R4, RZ, RZ, R10 ;  /* 0x000000ffff047224 */ /* 0x000fc600078e000a */
[----:B------:R-:W-:Y:S01]  /*0540*/  IADD3.X R9, R5, c[0x0][0x164], R9, P2, !PT ;  /* 0x0000590005097a10 */ /* 0x000fe200017fe409 */
[----:B------:R-:W-:Y:S01]  /*0550*/  IMAD.MOV.U32 R5, RZ, RZ, R12 ;  /* 0x000000ffff057224 */ /* 0x000fe200078e000c */
[----:B------:R-:W-:Y:S07]  /*0560*/  @!P1 BRA `(.L_x_6) ;  /* 0x0000046000009947 */ /* 0x000fee0003800000 */
[----:B------:R-:W-:Y:S01]  /*0570*/  PLOP3.LUT P0, PT, PT, PT, PT, 0x8, 0x0 ;  /* 0x000000000000781c */ /* 0x000fe20003f0e170 */
[----:B------:R-:W-:Y:S02]  /*0580*/  ULDC UR4, c[0x0][0x17c] ;  /* 0x00005f0000047ab9 */ /* 0x000fe40000000800 */
[----:B------:R-:W-:-:S12]  /*0590*/  UIADD3 UR4, UR4, -0xc, URZ ;  /* 0xfffffff404047890 */ /* 0x000fd8000fffe03f */
.L_x_7:
[----:B------:R-:W-:Y:S01]  /*05a0*/  IADD3 R10, P1, R8, c[0x0][0x168], RZ ;  /* 0x00005a00080a7a10 */ /* 0x000fe20007f3e0ff */
[----:B------:R0:W2:Y:S03]  /*05b0*/  LDG.E.U8.SYS R7, [R8] ;  /* 0x0000000008077381 */ /* 0x0000a600001ee100 */
[----:B------:R-:W-:Y:S02]  /*05c0*/  IADD3.X R11, R9, c[0x0][0x16c], RZ, P1, !PT ;  /* 0x00005b00090b7a10 */ /* 0x000fe40000ffe4ff */
[----:B------:R-:W-:-:S04]  /*05d0*/  IADD3 R12, P1, R10, c[0x0][0x168], RZ ;  /* 0x00005a000a0c7a10 */ /* 0x000fc80007f3e0ff */
[----:B------:R-:W-:Y:S02]  /*05e0*/  IADD3.X R13, R11, c[0x0][0x16c], RZ, P1, !PT ;  /* 0x00005b000b0d7a10 */ /* 0x000fe40000ffe4ff */
[----:B------:R-:W-:Y:S01]  /*05f0*/  IADD3 R14, P1, R12, c[0x0][0x168], RZ ;  /* 0x00005a000c0e7a10 */ /* 0x000fe20007f3e0ff */
[----:B------:R1:W2:Y:S03]  /*0600*/  LDG.E.U8.SYS R33, [R10] ;  /* 0x000000000a217381 */ /* 0x0002a600001ee100 */
[----:B------:R-:W-:Y:S02]  /*0610*/  IADD3.X R15, R13, c[0x0][0x16c], RZ, P1, !PT ;  /* 0x00005b000d0f7a10 */ /* 0x000fe40000ffe4ff */
[----:B------:R-:W-:Y:S01]  /*0620*/  IADD3 R16, P1, R14, c[0x0][0x168], RZ ;  /* 0x00005a000e107a10 */ /* 0x000fe20007f3e0ff */
[----:B------:R3:W4:Y:S03]  /*0630*/  LDG.E.U8.SYS R34, [R12] ;  /* 0x000000000c227381 */ /* 0x00072600001ee100 */
[----:B------:R-:W-:-:S02]  /*0640*/  IADD3.X R17, R15, c[0x0][0x16c], RZ, P1, !PT ;  /* 0x00005b000f117a10 */ /* 0x000fc40000ffe4ff */
[----:B------:R-:W-:Y:S01]  /*0650*/  IADD3 R18, P1, R16, c[0x0][0x168], RZ ;  /* 0x00005a0010127a10 */ /* 0x000fe20007f3e0ff */
[----:B------:R5:W4:Y:S03]  /*0660*/  LDG.E.U8.SYS R35, [R14] ;  /* 0x000000000e237381 */ /* 0x000b2600001ee100 */
[----:B------:R-:W-:Y:S02]  /*0670*/  IADD3.X R19, R17, c[0x0][0x16c], RZ, P1, !PT ;  /* 0x00005b0011137a10 */ /* 0x000fe40000ffe4ff */
[----:B------:R-:W-:Y:S01]  /*0680*/  IADD3 R20, P1, R18, c[0x0][0x168], RZ ;  /* 0x00005a0012147a10 */ /* 0x000fe20007f3e0ff */
[----:B------:R0:W4:Y:S03]  /*0690*/  LDG.E.U8.SYS R16, [R16] ;  /* 0x0000000010107381 */ /* 0x00012600001ee100 */
[----:B------:R-:W-:-:S02]  /*06a0*/  IADD3.X R21, R19, c[0x0][0x16c], RZ, P1, !PT ;  /* 0x00005b0013157a10 */ /* 0x000fc40000ffe4ff */
[----:B------:R-:W-:Y:S01]  /*06b0*/  IADD3 R22, P1, R20, c[0x0][0x168], RZ ;  /* 0x00005a0014167a10 */ /* 0x000fe20007f3e0ff */
[----:B------:R-:W4:Y:S03]  /*06c0*/  LDG.E.U8.SYS R18, [R18] ;  /* 0x0000000012127381 */ /* 0x000f2600001ee100 */
[----:B------:R-:W-:Y:S02]  /*06d0*/  IADD3.X R23, R21, c[0x0][0x16c], RZ, P1, !PT ;  /* 0x00005b0015177a10 */ /* 0x000fe40000ffe4ff */
[----:B------:R-:W-:Y:S01]  /*06e0*/  IADD3 R24, P1, R22, c[0x0][0x168], RZ ;  /* 0x00005a0016187a10 */ /* 0x000fe20007f3e0ff */
[----:B------:R-:W4:Y:S03]  /*06f0*/  LDG.E.U8.SYS R20, [R20] ;  /* 0x0000000014147381 */ /* 0x000f2600001ee100 */
        /* <DEDUP_REMOVED lines=10> */
[----:B-1----:R-:W-:Y:S01]  /*07a0*/  IADD3 R10, P1, R30, c[0x0][0x168], RZ ;  /* 0x00005a001e0a7a10 */ /* 0x002fe20007f3e0ff */
[----:B------:R-:W4:Y:S03]  /*07b0*/  LDG.E.U8.SYS R28, [R28] ;  /* 0x000000001c1c7381 */ /* 0x000f2600001ee100 */
[----:B------:R-:W-:-:S02]  /*07c0*/  IADD3.X R11, R31, c[0x0][0x16c], RZ, P1, !PT ;  /* 0x00005b001f0b7a10 */ /* 0x000fc40000ffe4ff */
[----:B---3--:R-:W-:Y:S01]  /*07d0*/  IADD3 R12, P1, R10, c[0x0][0x168], RZ ;  /* 0x00005a000a0c7a10 */ /* 0x008fe20007f3e0ff */
[----:B------:R-:W3:Y:S03]  /*07e0*/  LDG.E.U8.SYS R30, [R30] ;  /* 0x000000001e1e7381 */ /* 0x000ee600001ee100 */
[----:B------:R-:W-:Y:S02]  /*07f0*/  IADD3.X R13, R11, c[0x0][0x16c], RZ, P1, !PT ;  /* 0x00005b000b0d7a10 */ /* 0x000fe40000ffe4ff */
[----:B-----5:R-:W-:Y:S01]  /*0800*/  IADD3 R14, P1, R12, c[0x0][0x168], RZ ;  /* 0x00005a000c0e7a10 */ /* 0x020fe20007f3e0ff */
[----:B------:R-:W5:Y:S03]  /*0810*/  LDG.E.U8.SYS R10, [R10] ;  /* 0x000000000a0a7381 */ /* 0x000f6600001ee100 */
[----:B------:R-:W-:-:S02]  /*0820*/  IADD3.X R15, R13, c[0x0][0x16c], RZ, P1, !PT ;  /* 0x00005b000d0f7a10 */ /* 0x000fc40000ffe4ff */
[----:B0-----:R-:W-:Y:S01]  /*0830*/  IADD3 R8, P1, R14, c[0x0][0x168], RZ ;  /* 0x00005a000e087a10 */ /* 0x001fe20007f3e0ff */
[----:B------:R-:W5:Y:S03]  /*0840*/  LDG.E.U8.SYS R12, [R12] ;  /* 0x000000000c0c7381 */ /* 0x000f6600001ee100 */
[----:B------:R-:W-:Y:S02]  /*0850*/  IADD3.X R9, R15, c[0x0][0x16c], RZ, P1, !PT ;  /* 0x00005b000f097a10 */ /* 0x000fe40000ffe4ff */
[----:B------:R-:W3:Y:S06]  /*0860*/  LDG.E.U8.SYS R14, [R14] ;  /* 0x000000000e0e7381 */ /* 0x000eec00001ee100 */
[----:B------:R0:W5:Y:S01]  /*0870*/  LDG.E.U8.SYS R17, [R8] ;  /* 0x0000000008117381 */ /* 0x00016200001ee100 */
[----:B--2---:R-:W-:-:S04]  /*0880*/  IADD3 R4, P1, P2, R33, R7, R4 ;  /* 0x0000000721047210 */ /* 0x004fc80007a3e004 */
[----:B------:R-:W-:Y:S02]  /*0890*/  IADD3.X R7, RZ, RZ, R5, P1, P2 ;  /* 0x000000ffff077210 */ /* 0x000fe40000fe4405 */
[----:B----4-:R-:W-:-:S04]  /*08a0*/  IADD3 R35, P3, P4, R35, R34, R4 ;  /* 0x0000002223237210 */ /* 0x010fc80007c7e004 */
[----:B------:R-:W-:Y:S02]  /*08b0*/  IADD3.X R7, RZ, RZ, R7, P3, P4 ;  /* 0x000000ffff077210 */ /* 0x000fe40001fe8407 */
[----:B------:R-:W-:Y:S02]  /*08c0*/  IADD3 R6, R6, 0x10, RZ ;  /* 0x0000001006067810 */ /* 0x000fe40007ffe0ff */
[----:B------:R-:W-:-:S04]  /*08d0*/  IADD3 R5, P1, P2, R18, R16, R35 ;  /* 0x0000001012057210 */ /* 0x000fc80007a3e023 */
[----:B------:R-:W-:Y:S02]  /*08e0*/  IADD3 R5, P3, P4, R22, R20, R5 ;  /* 0x0000001416057210 */ /* 0x000fe40007c7e005 */
[----:B------:R-:W-:Y:S02]  /*08f0*/  IADD3.X R7, RZ, RZ, R7, P1, P2 ;  /* 0x000000ffff077210 */ /* 0x000fe40000fe4407 */
[----:B------:R-:W-:Y:S02]  /*0900*/  IADD3 R5, P1, P2, R26, R24, R5 ;  /* 0x000000181a057210 */ /* 0x000fe40007a3e005 */
[----:B------:R-:W-:Y:S02]  /*0910*/  IADD3.X R7, RZ, RZ, R7, P3, P4 ;  /* 0x000000ffff077210 */ /* 0x000fe40001fe8407 */
[----:B---3--:R-:W-:Y:S02]  /*0920*/  IADD3 R5, P3, P4, R30, R28, R5 ;  /* 0x0000001c1e057210 */ /* 0x008fe40007c7e005 */
[----:B------:R-:W-:-:S02]  /*0930*/  IADD3.X R7, RZ, RZ, R7, P1, P2 ;  /* 0x000000ffff077210 */ /* 0x000fc40000fe4407 */
[----:B-----5:R-:W-:Y:S02]  /*0940*/  IADD3 R4, P2, P1, R12, R10, R5 ;  /* 0x0000000a0c047210 */ /* 0x020fe4000795e005 */
[----:B------:R-:W-:Y:S02]  /*0950*/  IADD3.X R5, RZ, RZ, R7, P3, P4 ;  /* 0x000000ffff057210 */ /* 0x000fe40001fe8407 */
[----:B------:R-:W-:Y:S02]  /*0960*/  ISETP.GE.AND P3, PT, R6, UR4, PT ;  /* 0x0000000406007c0c */ /* 0x000fe4000bf66270 */
[----:B0-----:R-:W-:Y:S02]  /*0970*/  IADD3 R8, P4, R8, c[0x0][0x168], RZ ;  /* 0x00005a0008087a10 */ /* 0x001fe40007f9e0ff */
[----:B------:R-:W-:Y:S02]  /*0980*/  IADD3.X R5, RZ, RZ, R5, P2, P1 ;  /* 0x000000ffff057210 */ /* 0x000fe400017e2405 */
[----:B------:R-:W-:-:S02]  /*0990*/  IADD3.X R9, R9, c[0x0][0x16c], RZ, P4, !PT ;  /* 0x00005b0009097a10 */ /* 0x000fc400027fe4ff */
[----:B------:R-:W-:-:S04]  /*09a0*/  IADD3 R4, P5, P6, R17, R14, R4 ;  /* 0x0000000e11047210 */ /* 0x000fc80007ebe004 */
[----:B------:R-:W-:Y:S01]  /*09b0*/  IADD3.X R5, RZ, RZ, R5, P5, P6 ;  /* 0x000000ffff057210 */ /* 0x000fe20002fec405 */
[----:B------:R-:W-:Y:S07]  /*09c0*/  @!P3 BRA `(.L_x_7) ;  /* 0xfffffbd00000b947 */ /* 0x000fee000383ffff */
.L_x_6:
[----:B------:R-:W-:-:S04]  /*09d0*/  IADD3 R7, -R6, c[0x0][0x17c], RZ ;  /* 0x00005f0006077a10 */ /* 0x000fc80007ffe1ff */
[----:B------:R-:W-:-:S12]  /*09e0*/  ISETP.GT.AND P1, PT, R7, 0x4, PT ;  /* 0x000000040700780c */ /* 0x000fd80003f24270 */
[----:B------:R-:W-:Y:S05]  /*09f0*/  @!P1 BRA `(.L_x_8) ;  /* 0x0000022000009947 */ /* 0x000fea0003800000 */
[----:B------:R-:W-:-:S04]  /*0a00*/  IADD3 R10, P0, R8, c[0x0][0x168], RZ ;  /* 0x00005a00080a7a10 */ /* 0x000fc80007f1e0ff */
[----:B------:R-:W-:Y:S02]  /*0a10*/  IADD3.X R11, R9, c[0x0][0x16c], RZ, P0, !PT ;  /* 0x00005b00090b7a10 */ /* 0x000fe400007fe4ff */
[----:B------:R-:W-:Y:S01]  /*0a20*/  IADD3 R12, P0, R10, c[0x0][0x168], RZ ;  /* 0x00005a000a0c7a10 */ /* 0x000fe20007f1e0ff */
[----:B------:R-:W2:Y:S03]  /*0a30*/  LDG.E.U8.SYS R9, [R8] ;  /* 0x0000000008097381 */ /* 0x000ea600001ee100 */
[----:B------:R-:W-:Y:S02]  /*0a40*/  IADD3.X R13, R11, c[0x0][0x16c], RZ, P0, !PT ;  /* 0x00005b000b0d7a10 */ /* 0x000fe400007fe4ff */
[----:B------:R-:W-:Y:S01]  /*0a50*/  IADD3 R14, P0, R12, c[0x0][0x168], RZ ;  /* 0x00005a000c0e7a10 */ /* 0x000fe20007f1e0ff */
[----:B------:R-:W2:Y:S03]  /*0a60*/  LDG.E.U8.SYS R10, [R10] ;  /* 0x000000000a0a7381 */ /* 0x000ea600001ee100 */
[----:B------:R-:W-:-:S02]  /*0a70*/  IADD3.X R15, R13, c[0x0][0x16c], RZ, P0, !PT ;  /* 0x00005b000d0f7a10 */ /* 0x000fc400007fe4ff */
[----:B------:R-:W-:Y:S01]  /*0a80*/  IADD3 R16, P0, R14, c[0x0][0x168], RZ ;  /* 0x00005a000e107a10 */ /* 0x000fe20007f1e0ff */
[----:B------:R-:W3:Y:S03]  /*0a90*/  LDG.E.U8.SYS R13, [R12] ;  /* 0x000000000c0d7381 */ /* 0x000ee600001ee100 */
[----:B------:R-:W-:Y:S02]  /*0aa0*/  IADD3.X R17, R15, c[0x0][0x16c], RZ, P0, !PT ;  /* 0x00005b000f117a10 */ /* 0x000fe400007fe4ff */
[----:B------:R-:W-:Y:S01]  /*0ab0*/  IADD3 R18, P0, R16, c[0x0][0x168], RZ ;  /* 0x00005a0010127a10 */ /* 0x000fe20007f1e0ff */
[----:B------:R-:W3:Y:S03]  /*0ac0*/  LDG.E.U8.SYS R14, [R14] ;  /* 0x000000000e0e7381 */ /* 0x000ee600001ee100 */
[----:B------:R-:W-:-:S02]  /*0ad0*/  IADD3.X R19, R17, c[0x0][0x16c], RZ, P0, !PT ;  /* 0x00005b0011137a10 */ /* 0x000fc400007fe4ff */
[----:B------:R-:W-:Y:S01]  /*0ae0*/  IADD3 R20, P0, R18, c[0x0][0x168], RZ ;  /* 0x00005a0012147a10 */ /* 0x000fe20007f1e0ff */
[----:B------:R-:W4:Y:S03]  /*0af0*/  LDG.E.U8.SYS R17, [R16] ;  /* 0x0000000010117381 */ /* 0x000f2600001ee100 */
[----:B------:R-:W-:Y:S02]  /*0b00*/  IADD3.X R21, R19, c[0x0][0x16c], RZ, P0, !PT ;  /* 0x00005b0013157a10 */ /* 0x000fe400007fe4ff */
[----:B------:R-:W-:Y:S01]  /*0b10*/  IADD3 R22, P0, R20, c[0x0][0x168], RZ ;  /* 0x00005a0014167a10 */ /* 0x000fe20007f1e0ff */
[----:B------:R-:W4:Y:S03]  /*0b20*/  LDG.E.U8.SYS R18, [R18] ;  /* 0x0000000012127381 */ /* 0x000f2600001ee100 */
[----:B------:R-:W-:-:S02]  /*0b30*/  IADD3.X R23, R21, c[0x0][0x16c], RZ, P0, !PT ;  /* 0x00005b0015177a10 */ /* 0x000fc400007fe4ff */
[----:B------:R-:W5:Y:S06]  /*0b40*/  LDG.E.U8.SYS R21, [R20] ;  /* 0x0000000014157381 */ /* 0x000f6c00001ee100 */
[----:B------:R-:W5:Y:S01]  /*0b50*/  LDG.E.U8.SYS R7, [R22] ;  /* 0x0000000016077381 */ /* 0x000f6200001ee100 */
[----:B------:R-:W-:Y:S02]  /*0b60*/  IADD3 R6, R6, 0x8, RZ ;  /* 0x0000000806067810 */ /* 0x000fe40007ffe0ff */
[----:B--2---:R-:W-:-:S04]  /*0b70*/  IADD3 R4, P0, P1, R10, R9, R4 ;  /* 0x000000090a047210 */ /* 0x004fc8000791e004 */
[----:B------:R-:W-:Y:S02]  /*0b80*/  IADD3.X R5, RZ, RZ, R5, P0, P1 ;  /* 0x000000ffff057210 */ /* 0x000fe400007e2405 */
[----:B---3--:R-:W-:-:S04]  /*0b90*/  IADD3 R4, P3, P4, R14, R13, R4 ;  /* 0x0000000d0e047210 */ /* 0x008fc80007c7e004 */
[----:B------:R-:W-:Y:S02]  /*0ba0*/  IADD3.X R5, RZ, RZ, R5, P3, P4 ;  /* 0x000000ffff057210 */ /* 0x000fe40001fe8405 */
[----:B------:R-:W-:Y:S02]  /*0bb0*/  IADD3 R8, P3, R22, c[0x0][0x168], RZ ;  /* 0x00005a0016087a10 */ /* 0x000fe40007f7e0ff */
[----:B----4-:R-:W-:-:S04]  /*0bc0*/  IADD3 R4, P1, P2, R18, R17, R4 ;  /* 0x0000001112047210 */ /* 0x010fc80007a3e004 */
[----:B------:R-:W-:Y:S02]  /*0bd0*/  IADD3.X R5, RZ, RZ, R5, P1, P2 ;  /* 0x000000ffff057210 */ /* 0x000fe40000fe4405 */
[----:B------:R-:W-:Y:S02]  /*0be0*/  PLOP3.LUT P0, PT, PT, PT, PT, 0x8, 0x0 ;  /* 0x000000000000781c */ /* 0x000fe40003f0e170 */
[----:B-----5:R-:W-:Y:S02]  /*0bf0*/  IADD3 R4, P4, P5, R7, R21, R4 ;  /* 0x0000001507047210 */ /* 0x020fe40007d9e004 */
[----:B------:R-:W-:Y:S02]  /*0c00*/  IADD3.X R9, R23, c[0x0][0x16c], RZ, P3, !PT ;  /* 0x00005b0017097a10 */ /* 0x000fe40001ffe4ff */
[----:B------:R-:W-:-:S08]  /*0c10*/  IADD3.X R5, RZ, RZ, R5, P4, P5 ;  /* 0x000000ffff057210 */ /* 0x000fd000027ea405 */
.L_x_8:
[----:B------:R-:W-:-:S12]  /*0c20*/  ISETP.LT.OR P0, PT, R6, c[0x0][0x17c], P0 ;  /* 0x00005f0006007a0c */ /* 0x000fd80000701670 */
[----:B------:R-:W-:Y:S05]  /*0c30*/  @!P0 BRA `(.L_x_1) ;  /* 0x0000013000008947 */ /* 0x000fea0003800000 */
.L_x_9:
[----:B------:R-:W-:-:S04]  /*0c40*/  IADD3 R10, P0, R8, c[0x0][0x168], RZ ;  /* 0x00005a00080a7a10 */ /* 0x000fc80007f1e0ff */
[----:B------:R-:W-:Y:S02]  /*0c50*/  IADD3.X R11, R9, c[0x0][0x16c], RZ, P0, !PT ;  /* 0x00005b00090b7a10 */ /* 0x000fe400007fe4ff */
[----:B------:R-:W-:Y:S01]  /*0c60*/  IADD3 R12, P0, R10, c[0x0][0x168], RZ ;  /* 0x00005a000a0c7a10 */ /* 0x000fe20007f1e0ff */
[----:B------:R0:W2:Y:S03]  /*0c70*/  LDG.E.U8.SYS R9, [R8] ;  /* 0x0000000008097381 */ /* 0x0000a600001ee100 */
[----:B------:R-:W-:Y:S02]  /*0c80*/  IADD3.X R13, R11, c[0x0][0x16c], RZ, P0, !PT ;  /* 0x00005b000b0d7a10 */ /* 0x000fe400007fe4ff */
[----:B------:R-:W-:Y:S01]  /*0c90*/  IADD3 R14, P0, R12, c[0x0][0x168], RZ ;  /* 0x00005a000c0e7a10 */ /* 0x000fe20007f1e0ff */
[----:B------:R-:W2:Y:S03]  /*0ca0*/  LDG.E.U8.SYS R10, [R10] ;  /* 0x000000000a0a7381 */ /* 0x000ea600001ee100 */
[----:B------:R-:W-:-:S02]  /*0cb0*/  IADD3.X R15, R13, c[0x0][0x16c], RZ, P0, !PT ;  /* 0x00005b000d0f7a10 */ /* 0x000fc400007fe4ff */
[----:B------:R-:W3:Y:S06]  /*0cc0*/  LDG.E.U8.SYS R12, [R12] ;  /* 0x000000000c0c7381 */ /* 0x000eec00001ee100 */
[----:B------:R-:W3:Y:S01]  /*0cd0*/  LDG.E.U8.SYS R7, [R14] ;  /* 0x000000000e077381 */ /* 0x000ee200001ee100 */
[----:B------:R-:W-:-:S04]  /*0ce0*/  IADD3 R6, R6, 0x4, RZ ;  /* 0x0000000406067810 */ /* 0x000fc80007ffe0ff */
[----:B------:R-:W-:Y:S02]  /*0cf0*/  ISETP.GE.AND P0, PT, R6, c[0x0][0x17c], PT ;  /* 0x00005f0006007a0c */ /* 0x000fe40003f06270 */
[----:B0-----:R-:W-:Y:S02]  /*0d00*/  IADD3 R8, P5, R14, c[0x0][0x168], RZ ;  /* 0x00005a000e087a10 */ /* 0x001fe40007fbe0ff */
[----:B--2---:R-:W-:-:S04]  /*0d10*/  IADD3 R17, P1, P2, R10, R9, R4 ;  /* 0x000000090a117210 */ /* 0x004fc80007a3e004 */
[----:B------:R-:W-:Y:S02]  /*0d20*/  IADD3.X R5, RZ, RZ, R5, P1, P2 ;  /* 0x000000ffff057210 */ /* 0x000fe40000fe4405 */
[----:B------:R-:W-:Y:S02]  /*0d30*/  IADD3.X R9, R15, c[0x0][0x16c], RZ, P5, !PT ;  /* 0x00005b000f097a10 */ /* 0x000fe40002ffe4ff */
[----:B---3--:R-:W-:-:S04]  /*0d40*/  IADD3 R4, P3, P4, R7, R12, R17 ;  /* 0x0000000c07047210 */ /* 0x008fc80007c7e011 */
[----:B------:R-:W-:Y:S01]  /*0d50*/  IADD3.X R5, RZ, RZ, R5, P3, P4 ;  /* 0x000000ffff057210 */ /* 0x000fe20001fe8405 */
[----:B------:R-:W-:Y:S07]  /*0d60*/  @!P0 BRA `(.L_x_9) ;  /* 0xfffffed000008947 */ /* 0x000fee000383ffff */
.L_x_1:
[----:B------:R-:W-:Y:S02]  /*0d70*/  ISETP.GE.AND P0, PT, R0, c[0x0][0x174], PT ;  /* 0x00005d0000007a0c */ /* 0x000fe40003f06270 */
[----:B------:R-:W-:Y:S02]  /*0d80*/  IADD3 R0, R0, 0x1, RZ ;  /* 0x0000000100007810 */ /* 0x000fe40007ffe0ff */
[----:B------:R-:W-:-:S08]  /*0d90*/  IADD3 R32, R32, 0x1, RZ ;  /* 0x0000000120207810 */ /* 0x000fd00007ffe0ff */
[----:B------:R-:W-:Y:S05]  /*0da0*/  @!P0 BRA `(.L_x_10) ;  /* 0xfffff32000008947 */ /* 0x000fea000383ffff */
.L_x_0:
[----:B------:R-:W-:Y:S02]  /*0db0*/  ULDC.64 UR4, c[0x0][0x180] ;  /* 0x0000600000047ab9 */ /* 0x000fe40000000a00 */
[----:B------:R-:W-:Y:S01]  /*0dc0*/  STG.E.64.SYS [UR4], R4 ;  /* 0x00000004ff007986 */ /* 0x000fe2000c10eb04 */
[----:B------:R-:W-:Y:S09]  /*0dd0*/  EXIT ;  /* 0x000000000000794d */ /* 0x000ff20003800000 */
.L_x_11:
[----:B------:R-:W-:-:S00]  /*0de0*/  BRA `(.L_x_11) ;  /* 0xfffffff000007947 */ /* 0x000fc0000383ffff */
[----:B------:R-:W-:-:S00]  /*0df0*/  NOP ;  /* 0x0000000000007918 */ /* 0x000fc00000000000 */
.L_x_13:


//--------------------- .text.NV12ToARGB          --------------------------
	.section	.text.NV12ToARGB,"ax",@progbits
	.sectioninfo	@"SHI_REGISTERS=10"
	.align	128
        .global         NV12ToARGB
        .type           NV12ToARGB,@function
        .size           NV12ToARGB,(.L_x_14 - NV12ToARGB)
        .other          NV12ToARGB,@"STO_CUDA_ENTRY STV_DEFAULT"
NV12ToARGB:
.text.NV12ToARGB:
[----:B------:R-:W-:-:S08]  /*0000*/  IMAD.MOV.U32 R1, RZ, RZ, c[0x0][0x28] ;  /* 0x00000a00ff017624 */ /* 0x000fd000078e00ff */
[----:B------:R-:W0:Y:S01]  /*0010*/  S2R R4, SR_CTAID.X ;  /* 0x0000000000047919 */ /* 0x000e220000002500 */
[----:B------:R-:W0:Y:S01]  /*0020*/  S2R R2, SR_TID.X ;  /* 0x0000000000027919 */ /* 0x000e220000002100 */
[----:B------:R-:W1:Y:S01]  /*0030*/  S2R R6, SR_CTAID.Y ;  /* 0x0000000000067919 */ /* 0x000e620000002600 */
[----:B------:R-:W1:Y:S01]  /*0040*/  S2R R0, SR_TID.Y ;  /* 0x0000000000007919 */ /* 0x000e620000002200 */
[----:B0-----:R-:W-:Y:S02]  /*0050*/  IMAD R4, R4, c[0x0][0x0], R2 ;  /* 0x0000000004047a24 */ /* 0x001fe400078e0202 */
[----:B-1----:R-:W-:-:S03]  /*0060*/  IMAD R6, R6, c[0x0][0x4], R0 ;  /* 0x0000010006067a24 */ /* 0x002fc600078e0200 */
[----:B------:R-:W-:-:S04]  /*0070*/  ISETP.GE.AND P0, PT, R4, c[0x0][0x180], PT ;  /* 0x0000600004007a0c */ /* 0x000fc80003f06270 */
[----:B------:R-:W-:-:S12]  /*0080*/  ISETP.GE.OR P0, PT, R6, c[0x0][0x184], P0 ;  /* 0x0000610006007a0c */ /* 0x000fd80000706670 */
[----:B------:R-:W-:Y:S05]  /*0090*/  @P0 EXIT ;  /* 0x000000000000094d */ /* 0x000fea0003800000 */
[----:B------:R-:W-:Y:S02]  /*00a0*/  SHF.R.S32.HI R5, RZ, 0x1f, R4 ;  /* 0x0000001fff057819 */ /* 0x000fe40000011404 */
[----:B------:R-:W-:-:S03]  /*00b0*/  SHF.R.S32.HI R0, RZ, 0x1f, R6 ;  /* 0x0000001fff007819 */ /* 0x000fc60000011406 */
[----:B------:R-:W-:Y:S02]  /*00c0*/  IMAD.WIDE.U32 R2, R6, c[0x0][0x168], R4 ;  /* 0x00005a0006027a25 */ /* 0x000fe400078e0004 */
[----:B------:R-:W-:-:S04]  /*00d0*/  IMAD R7, R0, c[0x0][0x168], RZ ;  /* 0x00005a0000077a24 */ /* 0x000fc800078e02ff */
[----:B------:R-:W-:Y:S01]  /*00e0*/  IMAD R7, R6, c[0x0][0x16c], R7 ;  /* 0x00005b0006077a24 */ /* 0x000fe200078e0207 */
[----:B------:R-:W-:-:S04]  /*00f0*/  IADD3 R2, P0, R2, c[0x0][0x160], RZ ;  /* 0x0000580002027a10 */ /* 0x000fc80007f1e0ff */
[----:B------:R-:W-:-:S08]  /*0100*/  IADD3.X R3, R3, c[0x0][0x164], R7, P0, !PT ;  /* 0x0000590003037a10 */ /* 0x000fd000007fe407 */
[----:B------:R-:W2:Y:S01]  /*0110*/  LDG.E.U8.SYS R2, [R2] ;  /* 0x0000000002027381 */ /* 0x000ea200001ee100 */
[----:B------:R-:W-:Y:S02]  /*0120*/  IMAD R0, R0, c[0x0][0x178], RZ ;  /* 0x00005e0000007a24 */ /* 0x000fe400078e02ff */
[C---:B------:R-:W-:Y:S02]  /*0130*/  IMAD.WIDE.U32 R4, R6.reuse, c[0x0][0x178], R4 ;  /* 0x00005e0006047a25 */ /* 0x040fe400078e0004 */
[----:B------:R-:W-:-:S04]  /*0140*/  IMAD R6, R6, c[0x0][0x17c], R0 ;  /* 0x00005f0006067a24 */ /* 0x000fc800078e0200 */
[----:B------:R-:W-:Y:S01]  /*0150*/  IMAD.IADD R5, R5, 0x1, R6 ;  /* 0x0000000105057824 */ /* 0x000fe200078e0206 */
[----:B------:R-:W-:-:S04]  /*0160*/  LEA R6, P0, R4, c[0x0][0x170], 0x2 ;  /* 0x00005c0004067a11 */ /* 0x000fc800078010ff */
[----:B------:R-:W-:Y:S02]  /*0170*/  LEA.HI.X R7, R4, c[0x0][0x174], R5, 0x2, P0 ;  /* 0x00005d0004077a11 */ /* 0x000fe400000f1405 */
[----:B--2---:R-:W-:-:S04]  /*0180*/  PRMT R0, R2, 0x7604, R2 ;  /* 0x0000760402007816 */ /* 0x004fc80000000002 */
[----:B------:R-:W-:-:S04]  /*0190*/  PRMT R0, R2, 0x7054, R0 ;  /* 0x0000705402007816 */ /* 0x000fc80000000000 */
[----:B------:R-:W-:-:S08]  /*01a0*/  LOP3.LUT R0, R0, 0xff000000, RZ, 0xfc, !PT ;  /* 0xff00000000007812 */ /* 0x000fd000078efcff */
[----:B------:R-:W-:Y:S01]  /*01b0*/  STG.E.SYS [R6], R0 ;  /* 0x0000000006007386 */ /* 0x000fe2000010e900 */
[----:B------:R-:W-:Y:S05]  /*01c0*/  EXIT ;  /* 0x000000000000794d */ /* 0x000fea0003800000 */
.L_x_12:
[----:B------:R-:W-:-:S00]  /*01d0*/  BRA `(.L_x_12) ;  /* 0xfffffff000007947 */ /* 0x000fc0000383ffff */
[----:B------:R-:W-:-:S00]  /*01e0*/  NOP ;  /* 0x0000000000007918 */ /* 0x000fc00000000000 */
[----:B------:R-:W-:-:S00]  /*01f0*/  NOP ;  /* 0x0000000000007918 */ /* 0x000fc00000000000 */
.L_x_14:
